//
// Generated by NVIDIA NVVM Compiler
//
// Compiler Build ID: CL-36424714
// Cuda compilation tools, release 13.0, V13.0.88
// Based on NVVM 20.0.0
//

.version 9.0
.target sm_100
.address_size 64

	// .globl	_Z13square_globalPfi

.visible .entry _Z13square_globalPfi(
	.param .u64 .ptr .align 1 _Z13square_globalPfi_param_0,
	.param .u32 _Z13square_globalPfi_param_1
)
{
	.reg .pred 	%p<2>;
	.reg .b32 	%r<6>;
	.reg .b32 	%f<3>;
	.reg .b64 	%rd<5>;

	ld.param.u64 	%rd1, [_Z13square_globalPfi_param_0];
	ld.param.u32 	%r2, [_Z13square_globalPfi_param_1];
	mov.u32 	%r3, %tid.x;
	mov.u32 	%r4, %ntid.x;
	mov.u32 	%r5, %ctaid.x;
	mad.lo.s32 	%r1, %r4, %r5, %r3;
	setp.ge.s32 	%p1, %r1, %r2;
	@%p1 bra 	$L__BB0_2;
	cvta.to.global.u64 	%rd2, %rd1;
	mul.wide.s32 	%rd3, %r1, 4;
	add.s64 	%rd4, %rd2, %rd3;
	ld.global.f32 	%f1, [%rd4];
	mul.f32 	%f2, %f1, %f1;
	st.global.f32 	[%rd4], %f2;
$L__BB0_2:
	ret;

}


// ===== COMPILED SASS (sm_100) =====

	.target	sm_100

	.elftype	@"ET_EXEC"


//--------------------- .note.nv.tkinfo           --------------------------
	.section	.note.nv.tkinfo,"",@"SHT_NOTE"
	.sectionflags	@"SHF_NOTE_NV_TKINFO"
	.tkinfo
        /*0018*/ 	.word	0x00000002
        /*0030*/ 	.string	""
        /*0030*/ 	.string	"ptxas"
        /*0030*/ 	.string	"Cuda compilation tools, release 13.0, V13.0.88"
        /*0030*/ 	.string	"Build cuda_13.0.r13.0/compiler.36424714_0"
        /*0030*/ 	.string	"-arch sm_100 -m 64 "



//--------------------- .note.nv.cuinfo           --------------------------
	.section	.note.nv.cuinfo,"",@"SHT_NOTE"
	.sectionflags	@"SHF_NOTE_NV_CUINFO"
        /*0018*/ 	.short	0x0002
        /*001a*/ 	.short	0x0064
        /*001c*/ 	.short	0x0082
	.zero		2


//--------------------- .nv.info                  --------------------------
	.section	.nv.info,"",@"SHT_CUDA_INFO"
	.align	4


	//----- nvinfo : EIATTR_REGCOUNT
	.align		4
        /*0000*/ 	.byte	0x04, 0x2f
        /*0002*/ 	.short	(.L_1 - .L_0)
	.align		4
.L_0:
        /*0004*/ 	.word	index@(_Z13square_globalPfi)
        /*0008*/ 	.word	0x00000008


	//----- nvinfo : EIATTR_FRAME_SIZE
	.align		4
.L_1:
        /*000c*/ 	.byte	0x04, 0x11
        /*000e*/ 	.short	(.L_3 - .L_2)
	.align		4
.L_2:
        /*0010*/ 	.word	index@(_Z13square_globalPfi)
        /*0014*/ 	.word	0x00000000


	//----- nvinfo : EIATTR_MIN_STACK_SIZE
	.align		4
.L_3:
        /*0018*/ 	.byte	0x04, 0x12
        /*001a*/ 	.short	(.L_5 - .L_4)
	.align		4
.L_4:
        /*001c*/ 	.word	index@(_Z13square_globalPfi)
        /*0020*/ 	.word	0x00000000
.L_5:


//--------------------- .nv.compat                --------------------------
	.section	.nv.compat,"",@"SHT_CUDA_COMPAT_INFO"
	.align	4
        /*0000*/ 	.byte	0x02, 0x09, 0x00, 0x00, 0x02, 0x02, 0x01, 0x00, 0x02, 0x05, 0x05, 0x00, 0x03, 0x07, 0x01, 0x01
        /*0010*/ 	.byte	0x02, 0x03, 0x00, 0x00, 0x02, 0x06, 0x01, 0x00, 0x04, 0x0b, 0x08, 0x00, 0x09, 0x00, 0x00, 0x00
        /*0020*/ 	.byte	0x00, 0x00, 0x00, 0x00


//--------------------- .nv.info._Z13square_globalPfi --------------------------
	.section	.nv.info._Z13square_globalPfi,"",@"SHT_CUDA_INFO"
	.sectionflags	@""
	.align	4


	//----- nvinfo : EIATTR_CUDA_API_VERSION
	.align		4
        /*0000*/ 	.byte	0x04, 0x37
        /*0002*/ 	.short	(.L_7 - .L_6)
.L_6:
        /*0004*/ 	.word	0x00000082


	//----- nvinfo : EIATTR_KPARAM_INFO
	.align		4
.L_7:
        /*0008*/ 	.byte	0x04, 0x17
        /*000a*/ 	.short	(.L_9 - .L_8)
.L_8:
        /*000c*/ 	.word	0x00000000
        /*0010*/ 	.short	0x0001
        /*0012*/ 	.short	0x0008
        /*0014*/ 	.byte	0x00, 0xf0, 0x11, 0x00


	//----- nvinfo : EIATTR_KPARAM_INFO
	.align		4
.L_9:
        /*0018*/ 	.byte	0x04, 0x17
        /*001a*/ 	.short	(.L_11 - .L_10)
.L_10:
        /*001c*/ 	.word	0x00000000
        /*0020*/ 	.short	0x0000
        /*0022*/ 	.short	0x0000
        /*0024*/ 	.byte	0x00, 0xf5, 0x21, 0x00


	//----- nvinfo : EIATTR_SPARSE_MMA_MASK
	.align		4
.L_11:
        /*0028*/ 	.byte	0x03, 0x50
        /*002a*/ 	.short	0x0000


	//----- nvinfo : EIATTR_MAXREG_COUNT
	.align		4
        /*002c*/ 	.byte	0x03, 0x1b
        /*002e*/ 	.short	0x00ff


	//----- nvinfo : EIATTR_MERCURY_ISA_VERSION
	.align		4
        /*0030*/ 	.byte	0x03, 0x5f
        /*0032*/ 	.short	0x0101


	//----- nvinfo : EIATTR_VRC_CTA_INIT_COUNT
	.align		4
        /*0034*/ 	.byte	0x02, 0x4a
	.zero		1
	.zero		1


	//----- nvinfo : EIATTR_EXIT_INSTR_OFFSETS
	.align		4
        /*0038*/ 	.byte	0x04, 0x1c
        /*003a*/ 	.short	(.L_13 - .L_12)


	//   ....[0]....
.L_12:
        /*003c*/ 	.word	0x00000070


	//   ....[1]....
        /*0040*/ 	.word	0x000000e0


	//----- nvinfo : EIATTR_CBANK_PARAM_SIZE
	.align		4
.L_13:
        /*0044*/ 	.byte	0x03, 0x19
        /*0046*/ 	.short	0x000c


	//----- nvinfo : EIATTR_PARAM_CBANK
	.align		4
        /*0048*/ 	.byte	0x04, 0x0a
        /*004a*/ 	.short	(.L_15 - .L_14)
	.align		4
.L_14:
        /*004c*/ 	.word	index@(.nv.constant0._Z13square_globalPfi)
        /*0050*/ 	.short	0x0380
        /*0052*/ 	.short	0x000c


	//----- nvinfo : EIATTR_SW_WAR
	.align		4
.L_15:
        /*0054*/ 	.byte	0x04, 0x36
        /*0056*/ 	.short	(.L_17 - .L_16)
.L_16:
        /*0058*/ 	.word	0x00000008
.L_17:


//--------------------- .nv.callgraph             --------------------------
	.section	.nv.callgraph,"",@"SHT_CUDA_CALLGRAPH"
	.align	4
	.sectionentsize	8
	.align		4
        /*0000*/ 	.word	0x00000000
	.align		4
        /*0004*/ 	.word	0xffffffff
	.align		4
        /*0008*/ 	.word	0x00000000
	.align		4
        /*000c*/ 	.word	0xfffffffe
	.align		4
        /*0010*/ 	.word	0x00000000
	.align		4
        /*0014*/ 	.word	0xfffffffd
	.align		4
        /*0018*/ 	.word	0x00000000
	.align		4
        /*001c*/ 	.word	0xfffffffc


//--------------------- .text._Z13square_globalPfi --------------------------
	.section	.text._Z13square_globalPfi,"ax",@progbits
	.align	128
        .global         _Z13square_globalPfi
        .type           _Z13square_globalPfi,@function
        .size           _Z13square_globalPfi,(.L_x_1 - _Z13square_globalPfi)
        .other          _Z13square_globalPfi,@"STO_CUDA_ENTRY STV_DEFAULT"
_Z13square_globalPfi:
.text._Z13square_globalPfi:
[----:B------:R-:W-:Y:S01]  /*0000*/  LDC R1, c[0x0][0x37c] ;  /* 0x0000df00ff017b82 */ /* 0x000fe20000000800 */
[----:B------:R-:W0:Y:S01]  /*0010*/  S2R R5, SR_TID.X ;  /* 0x0000000000057919 */ /* 0x000e220000002100 */
[----:B------:R-:W0:Y:S01]  /*0020*/  LDCU UR4, c[0x0][0x360] ;  /* 0x00006c00ff0477ac */ /* 0x000e220008000800 */
[----:B------:R-:W0:Y:S01]  /*0030*/  S2R R0, SR_CTAID.X ;  /* 0x0000000000007919 */ /* 0x000e220000002500 */
[----:B------:R-:W1:Y:S01]  /*0040*/  LDCU UR5, c[0x0][0x388] ;  /* 0x00007100ff0577ac */ /* 0x000e620008000800 */
[----:B0-----:R-:W-:-:S05]  /*0050*/  IMAD R5, R0, UR4, R5 ;  /* 0x0000000400057c24 */ /* 0x001fca000f8e0205 */
[----:B-1----:R-:W-:-:S13]  /*0060*/  ISETP.GE.AND P0, PT, R5, UR5, PT ;  /* 0x0000000505007c0c */ /* 0x002fda000bf06270 */
[----:B------:R-:W-:Y:S05]  /*0070*/  @P0 EXIT ;  /* 0x000000000000094d */ /* 0x000fea0003800000 */
[----:B------:R-:W0:Y:S01]  /*0080*/  LDC.64 R2, c[0x0][0x380] ;  /* 0x0000e000ff027b82 */ /* 0x000e220000000a00 */
[----:B------:R-:W1:Y:S01]  /*0090*/  LDCU.64 UR4, c[0x0][0x358] ;  /* 0x00006b00ff0477ac */ /* 0x000e620008000a00 */
[----:B0-----:R-:W-:-:S05]  /*00a0*/  IMAD.WIDE R2, R5, 0x4, R2 ;  /* 0x0000000405027825 */ /* 0x001fca00078e0202 */
[----:B-1----:R-:W2:Y:S02]  /*00b0*/  LDG.E R0, desc[UR4][R2.64] ;  /* 0x0000000402007981 */ /* 0x002ea4000c1e1900 */
[----:B--2---:R-:W-:-:S05]  /*00c0*/  FMUL R5, R0, R0 ;  /* 0x0000000000057220 */ /* 0x004fca0000400000 */
[----:B------:R-:W-:Y:S01]  /*00d0*/  STG.E desc[UR4][R2.64], R5 ;  /* 0x0000000502007986 */ /* 0x000fe2000c101904 */
[----:B------:R-:W-:Y:S05]  /*00e0*/  EXIT ;  /* 0x000000000000794d */ /* 0x000fea0003800000 */
.L_x_0:
[----:B------:R-:W-:-:S00]  /*00f0*/  BRA `(.L_x_0) ;  /* 0xfffffffc00fc7947 */ /* 0x000fc0000383ffff */
[----:B------:R-:W-:-:S00]  /*0100*/  NOP ;  /* 0x0000000000007918 */ /* 0x000fc00000000000 */
[----:B------:R-:W-:-:S00]  /*0110*/  NOP ;  /* 0x0000000000007918 */ /* 0x000fc00000000000 */
[----:B------:R-:W-:-:S00]  /*0120*/  NOP ;  /* 0x0000000000007918 */ /* 0x000fc00000000000 */
[----:B------:R-:W-:-:S00]  /*0130*/  NOP ;  /* 0x0000000000007918 */ /* 0x000fc00000000000 */
[----:B------:R-:W-:-:S00]  /*0140*/  NOP ;  /* 0x0000000000007918 */ /* 0x000fc00000000000 */
[----:B------:R-:W-:-:S00]  /*0150*/  NOP ;  /* 0x0000000000007918 */ /* 0x000fc00000000000 */
[----:B------:R-:W-:-:S00]  /*0160*/  NOP ;  /* 0x0000000000007918 */ /* 0x000fc00000000000 */
[----:B------:R-:W-:-:S00]  /*0170*/  NOP ;  /* 0x0000000000007918 */ /* 0x000fc00000000000 */
.L_x_1:


//--------------------- .nv.shared.reserved.0     --------------------------
	.section	.nv.shared.reserved.0,"aw",@nobits
	.weak		__nv_reservedSMEM_offset_0_alias
	.size		__nv_reservedSMEM_offset_0_alias, 0, 64
	.other		__nv_reservedSMEM_offset_0_alias,@"STO_CUDA_RESERVED_SHARED STV_DEFAULT"
__nv_reservedSMEM_offset_0_alias:
	.zero		0
	.zero		64


//--------------------- .nv.constant0._Z13square_globalPfi --------------------------
	.section	.nv.constant0._Z13square_globalPfi,"a",@progbits
	.sectionflags	@""
	.align	4
.nv.constant0._Z13square_globalPfi:
	.zero		908


//--------------------- SYMBOLS --------------------------

	.type		.nv.reservedSmem.offset0,@object
	.size		.nv.reservedSmem.offset0,0x4
